	.headerflags	@"EF_CUDA_TEXMODE_UNIFIED EF_CUDA_64BIT_ADDRESS EF_CUDA_ACCELERATORS EF_CUDA_SM90 EF_CUDA_VIRTUAL_SM(EF_CUDA_SM90)"
	.elftype	@"ET_EXEC"


//--------------------- .nv.info                  --------------------------
	.section	.nv.info,"",@"SHT_CUDA_INFO"
	.align	4


	//----- nvinfo : EIATTR_REGCOUNT
	.align		4
        /*0000*/ 	.byte	0x04, 0x2f
        /*0002*/ 	.short	(.L_1 - .L_0)
	.align		4
.L_0:
        /*0004*/ 	.word	index@(triton_red_fused__prelu_kernel_mean_19)
        /*0008*/ 	.word	0x00000020


	//----- nvinfo : EIATTR_MIN_STACK_SIZE
	.align		4
.L_1:
        /*000c*/ 	.byte	0x04, 0x12
        /*000e*/ 	.short	(.L_3 - .L_2)
	.align		4
.L_2:
        /*0010*/ 	.word	index@(triton_red_fused__prelu_kernel_mean_19)
        /*0014*/ 	.word	0x00000000


	//----- nvinfo : EIATTR_FRAME_SIZE
	.align		4
.L_3:
        /*0018*/ 	.byte	0x04, 0x11
        /*001a*/ 	.short	(.L_5 - .L_4)
	.align		4
.L_4:
        /*001c*/ 	.word	index@(triton_red_fused__prelu_kernel_mean_19)
        /*0020*/ 	.word	0x00000000


	//----- nvinfo : EIATTR_MIN_STACK_SIZE
	.align		4
.L_5:
        /*0024*/ 	.byte	0x04, 0x12
        /*0026*/ 	.short	(.L_7 - .L_6)
	.align		4
.L_6:
        /*0028*/ 	.word	index@(triton_red_fused__prelu_kernel_mean_19)
        /*002c*/ 	.word	0x00000000
.L_7:


//--------------------- .nv.info.triton_red_fused__prelu_kernel_mean_19 --------------------------
	.section	.nv.info.triton_red_fused__prelu_kernel_mean_19,"",@"SHT_CUDA_INFO"
	.sectionflags	@""
	.align	4


	//----- nvinfo : EIATTR_CUDA_API_VERSION
	.align		4
        /*0000*/ 	.byte	0x04, 0x37
        /*0002*/ 	.short	(.L_9 - .L_8)
.L_8:
        /*0004*/ 	.word	0x0000007c


	//----- nvinfo : EIATTR_KPARAM_INFO
	.align		4
.L_9:
        /*0008*/ 	.byte	0x04, 0x17
        /*000a*/ 	.short	(.L_11 - .L_10)
.L_10:
        /*000c*/ 	.word	0x00000000
        /*0010*/ 	.short	0x0004
        /*0012*/ 	.short	0x001c
        /*0014*/ 	.byte	0x00, 0xf0, 0x11, 0x00


	//----- nvinfo : EIATTR_KPARAM_INFO
	.align		4
.L_11:
        /*0018*/ 	.byte	0x04, 0x17
        /*001a*/ 	.short	(.L_13 - .L_12)
.L_12:
        /*001c*/ 	.word	0x00000000
        /*0020*/ 	.short	0x0003
        /*0022*/ 	.short	0x0018
        /*0024*/ 	.byte	0x00, 0xf0, 0x11, 0x00


	//----- nvinfo : EIATTR_KPARAM_INFO
	.align		4
.L_13:
        /*0028*/ 	.byte	0x04, 0x17
        /*002a*/ 	.short	(.L_15 - .L_14)
.L_14:
        /*002c*/ 	.word	0x00000000
        /*0030*/ 	.short	0x0002
        /*0032*/ 	.short	0x0010
        /*0034*/ 	.byte	0x00, 0xf4, 0x21, 0x00


	//----- nvinfo : EIATTR_KPARAM_INFO
	.align		4
.L_15:
        /*0038*/ 	.byte	0x04, 0x17
        /*003a*/ 	.short	(.L_17 - .L_16)
.L_16:
        /*003c*/ 	.word	0x00000000
        /*0040*/ 	.short	0x0001
        /*0042*/ 	.short	0x0008
        /*0044*/ 	.byte	0x00, 0xf4, 0x21, 0x00


	//----- nvinfo : EIATTR_KPARAM_INFO
	.align		4
.L_17:
        /*0048*/ 	.byte	0x04, 0x17
        /*004a*/ 	.short	(.L_19 - .L_18)
.L_18:
        /*004c*/ 	.word	0x00000000
        /*0050*/ 	.short	0x0000
        /*0052*/ 	.short	0x0000
        /*0054*/ 	.byte	0x00, 0xf4, 0x21, 0x00


	//----- nvinfo : EIATTR_SPARSE_MMA_MASK
	.align		4
.L_19:
        /*0058*/ 	.byte	0x03, 0x50
        /*005a*/ 	.short	0x0000


	//----- nvinfo : EIATTR_MAXREG_COUNT
	.align		4
        /*005c*/ 	.byte	0x03, 0x1b
        /*005e*/ 	.short	0x00ff


	//----- nvinfo : EIATTR_COOP_GROUP_MASK_REGIDS
	.align		4
        /*0060*/ 	.byte	0x04, 0x29
        /*0062*/ 	.short	(.L_21 - .L_20)


	//   ....[0]....
.L_20:
        /*0064*/ 	.word	0xffffffff


	//   ....[1]....
        /*0068*/ 	.word	0xffffffff


	//   ....[2]....
        /*006c*/ 	.word	0xffffffff


	//   ....[3]....
        /*0070*/ 	.word	0xffffffff


	//   ....[4]....
        /*0074*/ 	.word	0xffffffff


	//   ....[5]....
        /*0078*/ 	.word	0xffffffff


	//   ....[6]....
        /*007c*/ 	.word	0xffffffff


	//   ....[7]....
        /*0080*/ 	.word	0xffffffff


	//----- nvinfo : EIATTR_COOP_GROUP_INSTR_OFFSETS
	.align		4
.L_21:
        /*0084*/ 	.byte	0x04, 0x28
        /*0086*/ 	.short	(.L_23 - .L_22)


	//   ....[0]....
.L_22:
        /*0088*/ 	.word	0x00001110


	//   ....[1]....
        /*008c*/ 	.word	0x00001150


	//   ....[2]....
        /*0090*/ 	.word	0x00001180


	//   ....[3]....
        /*0094*/ 	.word	0x000011a0


	//   ....[4]....
        /*0098*/ 	.word	0x000012a0


	//   ....[5]....
        /*009c*/ 	.word	0x000012b0


	//   ....[6]....
        /*00a0*/ 	.word	0x000012e0


	//   ....[7]....
        /*00a4*/ 	.word	0x00001300


	//----- nvinfo : EIATTR_EXIT_INSTR_OFFSETS
	.align		4
.L_23:
        /*00a8*/ 	.byte	0x04, 0x1c
        /*00aa*/ 	.short	(.L_25 - .L_24)


	//   ....[0]....
.L_24:
        /*00ac*/ 	.word	0x00001420


	//   ....[1]....
        /*00b0*/ 	.word	0x00001470


	//----- nvinfo : EIATTR_REQNTID
	.align		4
.L_25:
        /*00b4*/ 	.byte	0x04, 0x10
        /*00b6*/ 	.short	(.L_27 - .L_26)
.L_26:
        /*00b8*/ 	.word	0x00000080
        /*00bc*/ 	.word	0x00000001
        /*00c0*/ 	.word	0x00000001


	//----- nvinfo : EIATTR_CRS_STACK_SIZE
	.align		4
.L_27:
        /*00c4*/ 	.byte	0x04, 0x1e
        /*00c6*/ 	.short	(.L_29 - .L_28)
.L_28:
        /*00c8*/ 	.word	0x00000000


	//----- nvinfo : EIATTR_CBANK_PARAM_SIZE
	.align		4
.L_29:
        /*00cc*/ 	.byte	0x03, 0x19
        /*00ce*/ 	.short	0x0020


	//----- nvinfo : EIATTR_PARAM_CBANK
	.align		4
        /*00d0*/ 	.byte	0x04, 0x0a
        /*00d2*/ 	.short	(.L_31 - .L_30)
	.align		4
.L_30:
        /*00d4*/ 	.word	index@(.nv.constant0.triton_red_fused__prelu_kernel_mean_19)
        /*00d8*/ 	.short	0x0210
        /*00da*/ 	.short	0x0020


	//----- nvinfo : EIATTR_SW_WAR
	.align		4
.L_31:
        /*00dc*/ 	.byte	0x04, 0x36
        /*00de*/ 	.short	(.L_33 - .L_32)
.L_32:
        /*00e0*/ 	.word	0x00000008
.L_33:


//--------------------- .nv.callgraph             --------------------------
	.section	.nv.callgraph,"",@"SHT_CUDA_CALLGRAPH"
	.align	4
	.sectionentsize	8
	.align		4
        /*0000*/ 	.word	0x00000000
	.align		4
        /*0004*/ 	.word	0xffffffff
	.align		4
        /*0008*/ 	.word	0x00000000
	.align		4
        /*000c*/ 	.word	0xfffffffe
	.align		4
        /*0010*/ 	.word	0x00000000
	.align		4
        /*0014*/ 	.word	0xfffffffd
	.align		4
        /*0018*/ 	.word	0x00000000
	.align		4
        /*001c*/ 	.word	0xfffffffc


//--------------------- .text.triton_red_fused__prelu_kernel_mean_19 --------------------------
	.section	.text.triton_red_fused__prelu_kernel_mean_19,"ax",@progbits
	.sectionflags	@"SHF_BARRIERS=1"
	.align	128
        .global         triton_red_fused__prelu_kernel_mean_19
        .type           triton_red_fused__prelu_kernel_mean_19,@function
        .size           triton_red_fused__prelu_kernel_mean_19,(.L_x_4 - triton_red_fused__prelu_kernel_mean_19)
        .other          triton_red_fused__prelu_kernel_mean_19,@"STO_CUDA_ENTRY STV_DEFAULT"
triton_red_fused__prelu_kernel_mean_19:
.text.triton_red_fused__prelu_kernel_mean_19:
[----:B------:R-:W0:Y:S02]  /*0000*/  LDC R1, c[0x0][0x28] ;  /* 0x00000a00ff017b82 */ /* 0x000e240000000800 */
[----:B------:R-:W1:Y:S01]  /*0010*/  S2R R4, SR_CTAID.X ;  /* 0x0000000000047919 */ /* 0x000e620000002500 */
[----:B------:R-:W-:Y:S01]  /*0020*/  ULDC.64 UR6, c[0x0][0x208] ;  /* 0x0000820000067ab9 */ /* 0x000fe20000000a00 */
[----:B------:R-:W-:Y:S01]  /*0030*/  BSSY B0, `(.L_x_0) ;  /* 0x000010c000007945 */ /* 0x000fe20003800000 */
[----:B------:R-:W2:Y:S01]  /*0040*/  S2R R0, SR_TID.X ;  /* 0x0000000000007919 */ /* 0x000ea20000002100 */
[----:B-1----:R-:W-:Y:S02]  /*0050*/  SHF.L.U32 R28, R4, 0x6, RZ ;  /* 0x00000006041c7819 */ /* 0x002fe400000006ff */
[----:B--2---:R-:W-:-:S04]  /*0060*/  SHF.L.U32 R3, R0, 0x2, RZ ;  /* 0x0000000200037819 */ /* 0x004fc800000006ff */
[----:B------:R-:W-:Y:S02]  /*0070*/  LOP3.LUT R6, R28, 0x3c, R3, 0xf8, !PT ;  /* 0x0000003c1c067812 */ /* 0x000fe400078ef803 */
[----:B------:R-:W-:Y:S02]  /*0080*/  LOP3.LUT R2, R3, 0x3c, RZ, 0xc0, !PT ;  /* 0x0000003c03027812 */ /* 0x000fe400078ec0ff */
[----:B------:R-:W-:-:S13]  /*0090*/  ISETP.GT.AND P0, PT, R6, 0x1ff, PT ;  /* 0x000001ff0600780c */ /* 0x000fda0003f04270 */
[----:B------:R-:W-:Y:S05]  /*00a0*/  @P0 BRA `(.L_x_1) ;  /* 0x0000001000080947 */ /* 0x000fea0003800000 */
[----:B------:R-:W-:Y:S01]  /*00b0*/  SHF.R.S32.HI R5, RZ, 0x19, R4 ;  /* 0x00000019ff057819 */ /* 0x000fe20000011404 */
[----:B------:R-:W1:Y:S01]  /*00c0*/  LDC.64 R26, c[0x0][0x210] ;  /* 0x00008400ff1a7b82 */ /* 0x000e620000000a00 */
[----:B------:R-:W-:Y:S02]  /*00d0*/  SHF.R.U32.HI R9, RZ, 0x4, R0 ;  /* 0x00000004ff097819 */ /* 0x000fe40000011600 */
[----:B------:R-:W-:Y:S02]  /*00e0*/  SGXT R5, R5, 0x1 ;  /* 0x000000010505781a */ /* 0x000fe40000000200 */
[----:B------:R-:W-:Y:S02]  /*00f0*/  ISETP.GE.AND P0, PT, R6, 0x200, PT ;  /* 0x000002000600780c */ /* 0x000fe40003f06270 */
[----:B------:R-:W-:Y:S02]  /*0100*/  LEA.HI R8, R5, R6, RZ, 0x6 ;  /* 0x0000000605087211 */ /* 0x000fe400078f30ff */
[----:B------:R-:W2:Y:S02]  /*0110*/  LDC.64 R4, c[0x0][0x218] ;  /* 0x00008600ff047b82 */ /* 0x000ea40000000a00 */
[----:B------:R-:W-:-:S05]  /*0120*/  SHF.R.S32.HI R7, RZ, 0x6, R8 ;  /* 0x00000006ff077819 */ /* 0x000fca0000011408 */
[----:B------:R-:W-:Y:S01]  /*0130*/  IMAD R10, R7, 0x1fc0, R28 ;  /* 0x00001fc0070a7824 */ /* 0x000fe200078e021c */
[----:B------:R-:W-:-:S04]  /*0140*/  SGXT.U32 R7, R9, 0x3 ;  /* 0x000000030907781a */ /* 0x000fc80000000000 */
[----:B------:R-:W-:-:S04]  /*0150*/  LEA R7, R7, R10, 0x6 ;  /* 0x0000000a07077211 */ /* 0x000fc800078e30ff */
[----:B------:R-:W-:Y:S02]  /*0160*/  IADD3 R24, R2, R7, RZ ;  /* 0x0000000702187210 */ /* 0x000fe40007ffe0ff */
[----:B------:R-:W-:Y:S02]  /*0170*/  LOP3.LUT R7, R8, 0xffffffc0, RZ, 0xc0, !PT ;  /* 0xffffffc008077812 */ /* 0x000fe400078ec0ff */
[----:B------:R-:W-:Y:S01]  /*0180*/  IADD3 R17, R24, 0x200, RZ ;  /* 0x0000020018117810 */ /* 0x000fe20007ffe0ff */
[----:B-1----:R-:W-:Y:S01]  /*0190*/  IMAD.WIDE R8, R24, 0x4, R26 ;  /* 0x0000000418087825 */ /* 0x002fe200078e021a */
[----:B------:R-:W-:-:S03]  /*01a0*/  IADD3 R7, R6, -R7, RZ ;  /* 0x8000000706077210 */ /* 0x000fc60007ffe0ff */
[----:B------:R-:W-:Y:S02]  /*01b0*/  IMAD.WIDE R16, R17, 0x4, R26 ;  /* 0x0000000411107825 */ /* 0x000fe400078e021a */
[----:B------:R-:W3:Y:S02]  /*01c0*/  LDG.E.EF.128 R8, desc[UR6][R8.64] ;  /* 0x0000000608087981 */ /* 0x000ee4000c0e1d00 */
[----:B--2---:R-:W-:Y:S01]  /*01d0*/  IMAD.WIDE R20, R7, 0x4, R4 ;  /* 0x0000000407147825 */ /* 0x004fe200078e0204 */
[----:B------:R-:W-:Y:S01]  /*01e0*/  CS2R R4, SRZ ;  /* 0x0000000000047805 */ /* 0x000fe2000001ff00 */
[----:B------:R-:W2:Y:S01]  /*01f0*/  LDG.E.EF.128 R16, desc[UR6][R16.64] ;  /* 0x0000000610107981 */ /* 0x000ea2000c0e1d00 */
[----:B------:R-:W-:-:S06]  /*0200*/  CS2R R6, SRZ ;  /* 0x0000000000067805 */ /* 0x000fcc000001ff00 */
[----:B------:R1:W4:Y:S01]  /*0210*/  @!P0 LDG.E.EL.128 R4, desc[UR6][R20.64] ;  /* 0x0000000614048981 */ /* 0x000322000c2e1d00 */
[----:B------:R-:W-:-:S05]  /*0220*/  IADD3 R13, R24, 0x400, RZ ;  /* 0x00000400180d7810 */ /* 0x000fca0007ffe0ff */
[----:B------:R-:W-:-:S06]  /*0230*/  IMAD.WIDE R12, R13, 0x4, R26 ;  /* 0x000000040d0c7825 */ /* 0x000fcc00078e021a */
[----:B------:R-:W5:Y:S01]  /*0240*/  LDG.E.EF.128 R12, desc[UR6][R12.64] ;  /* 0x000000060c0c7981 */ /* 0x000f62000c0e1d00 */
[----:B-1----:R-:W-:-:S05]  /*0250*/  IADD3 R21, R24, 0x600, RZ ;  /* 0x0000060018157810 */ /* 0x002fca0007ffe0ff */
[----:B------:R-:W-:Y:S01]  /*0260*/  IMAD.WIDE R20, R21, 0x4, R26 ;  /* 0x0000000415147825 */ /* 0x000fe200078e021a */
[----:B---3--:R-:W-:Y:S02]  /*0270*/  FSETP.GT.AND P0, PT, R11, RZ, PT ;  /* 0x000000ff0b00720b */ /* 0x008fe40003f04000 */
[----:B------:R-:W-:Y:S02]  /*0280*/  FSETP.GT.AND P1, PT, R10, RZ, PT ;  /* 0x000000ff0a00720b */ /* 0x000fe40003f24000 */
[----:B--2---:R-:W-:Y:S02]  /*0290*/  FSETP.GT.AND P2, PT, R19, RZ, PT ;  /* 0x000000ff1300720b */ /* 0x004fe40003f44000 */
[----:B------:R-:W-:-:S07]  /*02a0*/  FSETP.GT.AND P3, PT, R18, RZ, PT ;  /* 0x000000ff1200720b */ /* 0x000fce0003f64000 */
[-C--:B----4-:R-:W-:Y:S01]  /*02b0*/  @!P0 FMUL R11, R11, R7.reuse ;  /* 0x000000070b0b8220 */ /* 0x090fe20000400000 */
[----:B------:R-:W-:Y:S01]  /*02c0*/  FSETP.GT.AND P0, PT, R9, RZ, PT ;  /* 0x000000ff0900720b */ /* 0x000fe20003f04000 */
[-C--:B------:R-:W-:Y:S01]  /*02d0*/  @!P1 FMUL R10, R10, R6.reuse ;  /* 0x000000060a0a9220 */ /* 0x080fe20000400000 */
[----:B------:R-:W-:Y:S01]  /*02e0*/  FSETP.GT.AND P1, PT, R8, RZ, PT ;  /* 0x000000ff0800720b */ /* 0x000fe20003f24000 */
[----:B------:R-:W-:Y:S01]  /*02f0*/  FADD R22, RZ, R11 ;  /* 0x0000000bff167221 */ /* 0x000fe20000000000 */
[----:B------:R-:W-:Y:S01]  /*0300*/  @!P2 FMUL R19, R19, R7 ;  /* 0x000000071313a220 */ /* 0x000fe20000400000 */
[----:B------:R-:W-:Y:S01]  /*0310*/  FSETP.GT.AND P2, PT, R17, RZ, PT ;  /* 0x000000ff1100720b */ /* 0x000fe20003f44000 */
[----:B------:R-:W-:Y:S02]  /*0320*/  @!P3 FMUL R18, R18, R6 ;  /* 0x000000061212b220 */ /* 0x000fe40000400000 */
[----:B------:R-:W-:Y:S01]  /*0330*/  FADD R11, R22, R19 ;  /* 0x00000013160b7221 */ /* 0x000fe20000000000 */
[----:B------:R-:W-:Y:S01]  /*0340*/  FADD R19, RZ, R10 ;  /* 0x0000000aff137221 */ /* 0x000fe20000000000 */
[----:B------:R-:W2:Y:S01]  /*0350*/  LDG.E.EF.128 R20, desc[UR6][R20.64] ;  /* 0x0000000614147981 */ /* 0x000ea2000c0e1d00 */
[----:B------:R-:W-:-:S02]  /*0360*/  FSETP.GT.AND P3, PT, R16, RZ, PT ;  /* 0x000000ff1000720b */ /* 0x000fc40003f64000 */
[-C--:B------:R-:W-:Y:S01]  /*0370*/  @!P0 FMUL R9, R9, R5.reuse ;  /* 0x0000000509098220 */ /* 0x080fe20000400000 */
[----:B-----5:R-:W-:Y:S01]  /*0380*/  FSETP.GT.AND P0, PT, R15, RZ, PT ;  /* 0x000000ff0f00720b */ /* 0x020fe20003f04000 */
[----:B------:R-:W-:Y:S01]  /*0390*/  @!P1 FMUL R8, R8, R4 ;  /* 0x0000000408089220 */ /* 0x000fe20000400000 */
[----:B------:R-:W-:Y:S01]  /*03a0*/  FADD R19, R19, R18 ;  /* 0x0000001213137221 */ /* 0x000fe20000000000 */
[----:B------:R-:W-:Y:S01]  /*03b0*/  FADD R10, RZ, R9 ;  /* 0x00000009ff0a7221 */ /* 0x000fe20000000000 */
[----:B------:R-:W-:Y:S01]  /*03c0*/  IADD3 R9, R24, 0x800, RZ ;  /* 0x0000080018097810 */ /* 0x000fe20007ffe0ff */
[----:B------:R-:W-:Y:S01]  /*03d0*/  FADD R29, RZ, R8 ;  /* 0x00000008ff1d7221 */ /* 0x000fe20000000000 */
[----:B------:R-:W-:-:S03]  /*03e0*/  @!P2 FMUL R17, R17, R5 ;  /* 0x000000051111a220 */ /* 0x000fc60000400000 */
[----:B------:R-:W-:-:S04]  /*03f0*/  IMAD.WIDE R8, R9, 0x4, R26 ;  /* 0x0000000409087825 */ /* 0x000fc800078e021a */
[----:B------:R-:W-:Y:S01]  /*0400*/  FADD R25, R10, R17 ;  /* 0x000000110a197221 */ /* 0x000fe20000000000 */
[----:B------:R-:W-:Y:S01]  /*0410*/  @!P3 FMUL R16, R16, R4 ;  /* 0x000000041010b220 */ /* 0x000fe20000400000 */
[----:B------:R-:W-:Y:S01]  /*0420*/  @!P0 FMUL R15, R15, R7 ;  /* 0x000000070f0f8220 */ /* 0x000fe20000400000 */
[----:B------:R-:W-:Y:S02]  /*0430*/  FSETP.GT.AND P0, PT, R14, RZ, PT ;  /* 0x000000ff0e00720b */ /* 0x000fe40003f04000 */
[----:B------:R-:W-:Y:S01]  /*0440*/  FADD R29, R29, R16 ;  /* 0x000000101d1d7221 */ /* 0x000fe20000000000 */
[----:B------:R-:W-:Y:S02]  /*0450*/  FADD R15, R11, R15 ;  /* 0x0000000f0b0f7221 */ /* 0x000fe40000000000 */
[----:B------:R-:W3:Y:S01]  /*0460*/  LDG.E.EF.128 R8, desc[UR6][R8.64] ;  /* 0x0000000608087981 */ /* 0x000ee2000c0e1d00 */
[----:B------:R-:W-:-:S05]  /*0470*/  IADD3 R17, R24, 0xa00, RZ ;  /* 0x00000a0018117810 */ /* 0x000fca0007ffe0ff */
[----:B------:R-:W-:-:S04]  /*0480*/  IMAD.WIDE R16, R17, 0x4, R26 ;  /* 0x0000000411107825 */ /* 0x000fc800078e021a */
[----:B------:R-:W-:-:S04]  /*0490*/  @!P0 FMUL R14, R14, R6 ;  /* 0x000000060e0e8220 */ /* 0x000fc80000400000 */
[----:B------:R-:W-:Y:S02]  /*04a0*/  FADD R14, R19, R14 ;  /* 0x0000000e130e7221 */ /* 0x000fe40000000000 */
[----:B------:R-:W4:Y:S01]  /*04b0*/  LDG.E.EF.128 R16, desc[UR6][R16.64] ;  /* 0x0000000610107981 */ /* 0x000f22000c0e1d00 */
[----:B------:R-:W-:-:S13]  /*04c0*/  FSETP.GT.AND P0, PT, R13, RZ, PT ;  /* 0x000000ff0d00720b */ /* 0x000fda0003f04000 */
[----:B------:R-:W-:Y:S01]  /*04d0*/  @!P0 FMUL R13, R13, R5 ;  /* 0x000000050d0d8220 */ /* 0x000fe20000400000 */
[----:B------:R-:W-:-:S03]  /*04e0*/  FSETP.GT.AND P0, PT, R12, RZ, PT ;  /* 0x000000ff0c00720b */ /* 0x000fc60003f04000 */
[----:B------:R-:W-:-:S10]  /*04f0*/  FADD R25, R25, R13 ;  /* 0x0000000d19197221 */ /* 0x000fd40000000000 */
[----:B------:R-:W-:-:S04]  /*0500*/  @!P0 FMUL R12, R12, R4 ;  /* 0x000000040c0c8220 */ /* 0x000fc80000400000 */
[----:B------:R-:W-:Y:S01]  /*0510*/  FADD R29, R29, R12 ;  /* 0x0000000c1d1d7221 */ /* 0x000fe20000000000 */
[----:B--2---:R-:W-:Y:S02]  /*0520*/  FSETP.GT.AND P0, PT, R23, RZ, PT ;  /* 0x000000ff1700720b */ /* 0x004fe40003f04000 */
[----:B------:R-:W-:Y:S02]  /*0530*/  FSETP.GT.AND P1, PT, R21, RZ, PT ;  /* 0x000000ff1500720b */ /* 0x000fe40003f24000 */
[----:B------:R-:W-:-:S09]  /*0540*/  FSETP.GT.AND P2, PT, R20, RZ, PT ;  /* 0x000000ff1400720b */ /* 0x000fd20003f44000 */
[----:B------:R-:W-:Y:S01]  /*0550*/  @!P0 FMUL R23, R23, R7 ;  /* 0x0000000717178220 */ /* 0x000fe20000400000 */
[----:B------:R-:W-:Y:S01]  /*0560*/  FSETP.GT.AND P0, PT, R22, RZ, PT ;  /* 0x000000ff1600720b */ /* 0x000fe20003f04000 */
[----:B------:R-:W-:Y:S02]  /*0570*/  @!P1 FMUL R21, R21, R5 ;  /* 0x0000000515159220 */ /* 0x000fe40000400000 */
[----:B------:R-:W-:Y:S01]  /*0580*/  @!P2 FMUL R20, R20, R4 ;  /* 0x000000041414a220 */ /* 0x000fe20000400000 */
[----:B------:R-:W-:-:S03]  /*0590*/  FADD R12, R15, R23 ;  /* 0x000000170f0c7221 */ /* 0x000fc60000000000 */
[----:B------:R-:W-:Y:S01]  /*05a0*/  FADD R29, R29, R20 ;  /* 0x000000141d1d7221 */ /* 0x000fe20000000000 */
[----:B---3--:R-:W-:Y:S02]  /*05b0*/  FSETP.GT.AND P1, PT, R9, RZ, PT ;  /* 0x000000ff0900720b */ /* 0x008fe40003f24000 */
[----:B------:R-:W-:-:S03]  /*05c0*/  FSETP.GT.AND P3, PT, R11, RZ, PT ;  /* 0x000000ff0b00720b */ /* 0x000fc60003f64000 */
[----:B------:R-:W-:Y:S01]  /*05d0*/  @!P0 FMUL R22, R22, R6 ;  /* 0x0000000616168220 */ /* 0x000fe20000400000 */
[----:B------:R-:W-:-:S03]  /*05e0*/  FSETP.GT.AND P0, PT, R10, RZ, PT ;  /* 0x000000ff0a00720b */ /* 0x000fc60003f04000 */
[----:B------:R-:W-:Y:S01]  /*05f0*/  FADD R13, R14, R22 ;  /* 0x000000160e0d7221 */ /* 0x000fe20000000000 */
[----:B------:R-:W-:Y:S01]  /*0600*/  FADD R14, R25, R21 ;  /* 0x00000015190e7221 */ /* 0x000fe20000000000 */
[----:B------:R-:W-:-:S05]  /*0610*/  IADD3 R21, R24, 0xc00, RZ ;  /* 0x00000c0018157810 */ /* 0x000fca0007ffe0ff */
[----:B------:R-:W-:Y:S01]  /*0620*/  IMAD.WIDE R20, R21, 0x4, R26 ;  /* 0x0000000415147825 */ /* 0x000fe200078e021a */
[----:B------:R-:W-:-:S03]  /*0630*/  FSETP.GT.AND P2, PT, R8, RZ, PT ;  /* 0x000000ff0800720b */ /* 0x000fc60003f44000 */
[----:B------:R-:W-:Y:S01]  /*0640*/  @!P1 FMUL R9, R9, R5 ;  /* 0x0000000509099220 */ /* 0x000fe20000400000 */
[----:B------:R-:W-:Y:S01]  /*0650*/  @!P3 FMUL R11, R11, R7 ;  /* 0x000000070b0bb220 */ /* 0x000fe20000400000 */
[----:B------:R-:W2:Y:S01]  /*0660*/  LDG.E.EF.128 R20, desc[UR6][R20.64] ;  /* 0x0000000614147981 */ /* 0x000ea2000c0e1d00 */
[----:B------:R-:W-:Y:S01]  /*0670*/  @!P0 FMUL R10, R10, R6 ;  /* 0x000000060a0a8220 */ /* 0x000fe20000400000 */
[----:B----4-:R-:W-:Y:S01]  /*0680*/  FSETP.GT.AND P0, PT, R18, RZ, PT ;  /* 0x000000ff1200720b */ /* 0x010fe20003f04000 */
[----:B------:R-:W-:Y:S01]  /*0690*/  FADD R25, R14, R9 ;  /* 0x000000090e197221 */ /* 0x000fe20000000000 */
[----:B------:R-:W-:Y:S02]  /*06a0*/  IADD3 R9, R24, 0xe00, RZ ;  /* 0x00000e0018097810 */ /* 0x000fe40007ffe0ff */
[----:B------:R-:W-:Y:S02]  /*06b0*/  FSETP.GT.AND P3, PT, R19, RZ, PT ;  /* 0x000000ff1300720b */ /* 0x000fe40003f64000 */
[----:B------:R-:W-:Y:S01]  /*06c0*/  @!P2 FMUL R8, R8, R4 ;  /* 0x000000040808a220 */ /* 0x000fe20000400000 */
[----:B------:R-:W-:-:S03]  /*06d0*/  FADD R12, R12, R11 ;  /* 0x0000000b0c0c7221 */ /* 0x000fc60000000000 */
[----:B------:R-:W-:Y:S01]  /*06e0*/  FADD R29, R29, R8 ;  /* 0x000000081d1d7221 */ /* 0x000fe20000000000 */
[----:B------:R-:W-:-:S04]  /*06f0*/  IMAD.WIDE R8, R9, 0x4, R26 ;  /* 0x0000000409087825 */ /* 0x000fc800078e021a */
[----:B------:R-:W-:Y:S01]  /*0700*/  FADD R13, R13, R10 ;  /* 0x0000000a0d0d7221 */ /* 0x000fe20000000000 */
[----:B------:R-:W-:Y:S01]  /*0710*/  @!P0 FMUL R18, R18, R6 ;  /* 0x0000000612128220 */ /* 0x000fe20000400000 */
[----:B------:R-:W3:Y:S03]  /*0720*/  LDG.E.EF.128 R8, desc[UR6][R8.64] ;  /* 0x0000000608087981 */ /* 0x000ee6000c0e1d00 */
[----:B------:R-:W-:Y:S01]  /*0730*/  FADD R18, R13, R18 ;  /* 0x000000120d127221 */ /* 0x000fe20000000000 */
[----:B------:R-:W-:Y:S01]  /*0740*/  @!P3 FMUL R19, R19, R7 ;  /* 0x000000071313b220 */ /* 0x000fe20000400000 */
[----:B------:R-:W-:-:S03]  /*0750*/  IADD3 R13, R24, 0x1000, RZ ;  /* 0x00001000180d7810 */ /* 0x000fc60007ffe0ff */
[----:B------:R-:W-:Y:S02]  /*0760*/  FADD R19, R12, R19 ;  /* 0x000000130c137221 */ /* 0x000fe40000000000 */
[----:B------:R-:W-:-:S06]  /*0770*/  IMAD.WIDE R12, R13, 0x4, R26 ;  /* 0x000000040d0c7825 */ /* 0x000fcc00078e021a */
[----:B------:R-:W4:Y:S01]  /*0780*/  LDG.E.EF.128 R12, desc[UR6][R12.64] ;  /* 0x000000060c0c7981 */ /* 0x000f22000c0e1d00 */
[----:B------:R-:W-:-:S13]  /*0790*/  FSETP.GT.AND P0, PT, R17, RZ, PT ;  /* 0x000000ff1100720b */ /* 0x000fda0003f04000 */
[----:B------:R-:W-:Y:S01]  /*07a0*/  @!P0 FMUL R17, R17, R5 ;  /* 0x0000000511118220 */ /* 0x000fe20000400000 */
[----:B------:R-:W-:-:S13]  /*07b0*/  FSETP.GT.AND P0, PT, R16, RZ, PT ;  /* 0x000000ff1000720b */ /* 0x000fda0003f04000 */
[----:B------:R-:W-:Y:S01]  /*07c0*/  @!P0 FMUL R16, R16, R4 ;  /* 0x0000000410108220 */ /* 0x000fe20000400000 */
[----:B------:R-:W-:-:S03]  /*07d0*/  FADD R25, R25, R17 ;  /* 0x0000001119197221 */ /* 0x000fc60000000000 */
        /* <DEDUP_REMOVED lines=8> */
[----:B---3--:R-:W-:Y:S01]  /*0860*/  FSETP.GT.AND P3, PT, R11, RZ, PT ;  /* 0x000000ff0b00720b */ /* 0x008fe20003f64000 */
[----:B------:R-:W-:Y:S01]  /*0870*/  FADD R16, R25, R21 ;  /* 0x0000001519107221 */ /* 0x000fe20000000000 */
[----:B------:R-:W-:Y:S01]  /*0880*/  IADD3 R21, R24, 0x1200, RZ ;  /* 0x0000120018157810 */ /* 0x000fe20007ffe0ff */
[----:B------:R-:W-:-:S06]  /*0890*/  FADD R29, R29, R20 ;  /* 0x000000141d1d7221 */ /* 0x000fcc0000000000 */
[----:B------:R-:W-:Y:S01]  /*08a0*/  @!P0 FMUL R22, R22, R6 ;  /* 0x0000000616168220 */ /* 0x000fe20000400000 */
[----:B------:R-:W-:Y:S01]  /*08b0*/  FSETP.GT.AND P0, PT, R10, RZ, PT ;  /* 0x000000ff0a00720b */ /* 0x000fe20003f04000 */
[----:B------:R-:W-:Y:S01]  /*08c0*/  IMAD.WIDE R20, R21, 0x4, R26 ;  /* 0x0000000415147825 */ /* 0x000fe200078e021a */
[----:B------:R-:W-:-:S03]  /*08d0*/  FSETP.GT.AND P1, PT, R9, RZ, PT ;  /* 0x000000ff0900720b */ /* 0x000fc60003f24000 */
[----:B------:R-:W-:Y:S01]  /*08e0*/  FADD R19, R19, R23 ;  /* 0x0000001713137221 */ /* 0x000fe20000000000 */
[----:B------:R-:W-:Y:S01]  /*08f0*/  FADD R17, R18, R22 ;  /* 0x0000001612117221 */ /* 0x000fe20000000000 */
[----:B------:R-:W-:Y:S01]  /*0900*/  @!P3 FMUL R11, R11, R7 ;  /* 0x000000070b0bb220 */ /* 0x000fe20000400000 */
[----:B------:R-:W2:Y:S01]  /*0910*/  LDG.E.EF.128 R20, desc[UR6][R20.64] ;  /* 0x0000000614147981 */ /* 0x000ea2000c0e1d00 */
[----:B----4-:R-:W-:Y:S02]  /*0920*/  FSETP.GT.AND P3, PT, R15, RZ, PT ;  /* 0x000000ff0f00720b */ /* 0x010fe40003f64000 */
[----:B------:R-:W-:Y:S02]  /*0930*/  FADD R18, R19, R11 ;  /* 0x0000000b13127221 */ /* 0x000fe40000000000 */
[----:B------:R-:W-:Y:S02]  /*0940*/  @!P0 FMUL R10, R10, R6 ;  /* 0x000000060a0a8220 */ /* 0x000fe40000400000 */
[----:B------:R-:W-:-:S02]  /*0950*/  @!P1 FMUL R9, R9, R5 ;  /* 0x0000000509099220 */ /* 0x000fc40000400000 */
[----:B------:R-:W-:Y:S01]  /*0960*/  FADD R11, R17, R10 ;  /* 0x0000000a110b7221 */ /* 0x000fe20000000000 */
[----:B------:R-:W-:Y:S01]  /*0970*/  IADD3 R17, R24, 0x1400, RZ ;  /* 0x0000140018117810 */ /* 0x000fe20007ffe0ff */
[----:B------:R-:W-:-:S03]  /*0980*/  FADD R25, R16, R9 ;  /* 0x0000000910197221 */ /* 0x000fc60000000000 */
[----:B------:R-:W-:Y:S01]  /*0990*/  @!P3 FMUL R15, R15, R7 ;  /* 0x000000070f0fb220 */ /* 0x000fe20000400000 */
[----:B------:R-:W-:-:S04]  /*09a0*/  IMAD.WIDE R16, R17, 0x4, R26 ;  /* 0x0000000411107825 */ /* 0x000fc800078e021a */
[----:B------:R-:W-:Y:S02]  /*09b0*/  FADD R15, R18, R15 ;  /* 0x0000000f120f7221 */ /* 0x000fe40000000000 */
[----:B------:R-:W3:Y:S01]  /*09c0*/  LDG.E.EF.128 R16, desc[UR6][R16.64] ;  /* 0x0000000610107981 */ /* 0x000ee2000c0e1d00 */
[----:B------:R-:W-:Y:S02]  /*09d0*/  FSETP.GT.AND P2, PT, R8, RZ, PT ;  /* 0x000000ff0800720b */ /* 0x000fe40003f44000 */
[----:B------:R-:W-:Y:S02]  /*09e0*/  FSETP.GT.AND P0, PT, R14, RZ, PT ;  /* 0x000000ff0e00720b */ /* 0x000fe40003f04000 */
[----:B------:R-:W-:-:S09]  /*09f0*/  IADD3 R9, R24, 0x1600, RZ ;  /* 0x0000160018097810 */ /* 0x000fd20007ffe0ff */
[----:B------:R-:W-:Y:S02]  /*0a00*/  @!P2 FMUL R8, R8, R4 ;  /* 0x000000040808a220 */ /* 0x000fe40000400000 */
[----:B------:R-:W-:Y:S02]  /*0a10*/  @!P0 FMUL R14, R14, R6 ;  /* 0x000000060e0e8220 */ /* 0x000fe40000400000 */
[----:B------:R-:W-:Y:S01]  /*0a20*/  FADD R29, R29, R8 ;  /* 0x000000081d1d7221 */ /* 0x000fe20000000000 */
[----:B------:R-:W-:-:S04]  /*0a30*/  IMAD.WIDE R8, R9, 0x4, R26 ;  /* 0x0000000409087825 */ /* 0x000fc800078e021a */
[----:B------:R-:W-:Y:S02]  /*0a40*/  FADD R14, R11, R14 ;  /* 0x0000000e0b0e7221 */ /* 0x000fe40000000000 */
[----:B------:R-:W4:Y:S01]  /*0a50*/  LDG.E.EF.128 R8, desc[UR6][R8.64] ;  /* 0x0000000608087981 */ /* 0x000f22000c0e1d00 */
[----:B------:R-:W-:-:S13]  /*0a60*/  FSETP.GT.AND P0, PT, R13, RZ, PT ;  /* 0x000000ff0d00720b */ /* 0x000fda0003f04000 */
[----:B------:R-:W-:Y:S01]  /*0a70*/  @!P0 FMUL R13, R13, R5 ;  /* 0x000000050d0d8220 */ /* 0x000fe20000400000 */
[----:B------:R-:W-:-:S13]  /*0a80*/  FSETP.GT.AND P0, PT, R12, RZ, PT ;  /* 0x000000ff0c00720b */ /* 0x000fda0003f04000 */
[----:B------:R-:W-:-:S04]  /*0a90*/  @!P0 FMUL R12, R12, R4 ;  /* 0x000000040c0c8220 */ /* 0x000fc80000400000 */
[----:B------:R-:W-:Y:S01]  /*0aa0*/  FADD R29, R29, R12 ;  /* 0x0000000c1d1d7221 */ /* 0x000fe20000000000 */
[----:B------:R-:W-:Y:S01]  /*0ab0*/  FADD R25, R25, R13 ;  /* 0x0000000d19197221 */ /* 0x000fe20000000000 */
[----:B--2---:R-:W-:Y:S02]  /*0ac0*/  FSETP.GT.AND P0, PT, R23, RZ, PT ;  /* 0x000000ff1700720b */ /* 0x004fe40003f04000 */
[----:B------:R-:W-:-:S11]  /*0ad0*/  FSETP.GT.AND P1, PT, R21, RZ, PT ;  /* 0x000000ff1500720b */ /* 0x000fd60003f24000 */
[----:B------:R-:W-:Y:S01]  /*0ae0*/  @!P0 FMUL R23, R23, R7 ;  /* 0x0000000717178220 */ /* 0x000fe20000400000 */
[----:B------:R-:W-:Y:S02]  /*0af0*/  FSETP.GT.AND P0, PT, R22, RZ, PT ;  /* 0x000000ff1600720b */ /* 0x000fe40003f04000 */
[----:B---3--:R-:W-:Y:S01]  /*0b00*/  FSETP.GT.AND P3, PT, R19, RZ, PT ;  /* 0x000000ff1300720b */ /* 0x008fe20003f64000 */
[----:B------:R-:W-:Y:S01]  /*0b10*/  FADD R12, R15, R23 ;  /* 0x000000170f0c7221 */ /* 0x000fe20000000000 */
[----:B------:R-:W-:Y:S02]  /*0b20*/  IADD3 R15, R24, 0x1800, RZ ;  /* 0x00001800180f7810 */ /* 0x000fe40007ffe0ff */
[----:B------:R-:W-:-:S07]  /*0b30*/  FSETP.GT.AND P2, PT, R20, RZ, PT ;  /* 0x000000ff1400720b */ /* 0x000fce0003f44000 */
[----:B------:R-:W-:-:S04]  /*0b40*/  @!P0 FMUL R22, R22, R6 ;  /* 0x0000000616168220 */ /* 0x000fc80000400000 */
[----:B------:R-:W-:Y:S01]  /*0b50*/  FADD R23, R14, R22 ;  /* 0x000000160e177221 */ /* 0x000fe20000000000 */
[----:B------:R-:W-:-:S04]  /*0b60*/  IMAD.WIDE R14, R15, 0x4, R26 ;  /* 0x000000040f0e7825 */ /* 0x000fc800078e021a */
[----:B------:R-:W-:Y:S01]  /*0b70*/  @!P3 FMUL R19, R19, R7 ;  /* 0x000000071313b220 */ /* 0x000fe20000400000 */
[----:B------:R-:W-:Y:S01]  /*0b80*/  @!P1 FMUL R21, R21, R5 ;  /* 0x0000000515159220 */ /* 0x000fe20000400000 */
[----:B------:R-:W-:Y:S02]  /*0b90*/  FSETP.GT.AND P1, PT, R17, RZ, PT ;  /* 0x000000ff1100720b */ /* 0x000fe40003f24000 */
[----:B------:R-:W-:Y:S02]  /*0ba0*/  FADD R22, R12, R19 ;  /* 0x000000130c167221 */ /* 0x000fe40000000000 */
[----:B------:R-:W2:Y:S01]  /*0bb0*/  LDG.E.EF.128 R12, desc[UR6][R14.64] ;  /* 0x000000060e0c7981 */ /* 0x000ea2000c0e1d00 */
[----:B------:R-:W-:Y:S01]  /*0bc0*/  @!P2 FMUL R20, R20, R4 ;  /* 0x000000041414a220 */ /* 0x000fe20000400000 */
[----:B------:R-:W-:Y:S02]  /*0bd0*/  FSETP.GT.AND P2, PT, R16, RZ, PT ;  /* 0x000000ff1000720b */ /* 0x000fe40003f44000 */
[----:B------:R-:W-:Y:S01]  /*0be0*/  FSETP.GT.AND P0, PT, R18, RZ, PT ;  /* 0x000000ff1200720b */ /* 0x000fe20003f04000 */
[----:B------:R-:W-:Y:S01]  /*0bf0*/  FADD R25, R25, R21 ;  /* 0x0000001519197221 */ /* 0x000fe20000000000 */
[----:B------:R-:W-:-:S03]  /*0c00*/  FADD R29, R29, R20 ;  /* 0x000000141d1d7221 */ /* 0x000fc60000000000 */
[----:B------:R-:W-:-:S04]  /*0c10*/  @!P1 FMUL R17, R17, R5 ;  /* 0x0000000511119220 */ /* 0x000fc80000400000 */
[----:B------:R-:W-:Y:S01]  /*0c20*/  FADD R20, R25, R17 ;  /* 0x0000001119147221 */ /* 0x000fe20000000000 */
[----:B------:R-:W-:Y:S01]  /*0c30*/  IADD3 R17, R24, 0x1a00, RZ ;  /* 0x00001a0018117810 */ /* 0x000fe20007ffe0ff */
[----:B------:R-:W-:Y:S02]  /*0c40*/  @!P2 FMUL R16, R16, R4 ;  /* 0x000000041010a220 */ /* 0x000fe40000400000 */
[----:B------:R-:W-:Y:S02]  /*0c50*/  @!P0 FMUL R18, R18, R6 ;  /* 0x0000000612128220 */ /* 0x000fe40000400000 */
[----:B------:R-:W-:Y:S01]  /*0c60*/  FADD R29, R29, R16 ;  /* 0x000000101d1d7221 */ /* 0x000fe20000000000 */
[----:B------:R-:W-:-:S04]  /*0c70*/  IMAD.WIDE R16, R17, 0x4, R26 ;  /* 0x0000000411107825 */ /* 0x000fc800078e021a */
[----:B------:R-:W-:Y:S01]  /*0c80*/  FADD R21, R23, R18 ;  /* 0x0000001217157221 */ /* 0x000fe20000000000 */
[----:B----4-:R-:W-:Y:S01]  /*0c90*/  FSETP.GT.AND P0, PT, R10, RZ, PT ;  /* 0x000000ff0a00720b */ /* 0x010fe20003f04000 */
[----:B------:R-:W3:Y:S01]  /*0ca0*/  LDG.E.EF.128 R16, desc[UR6][R16.64] ;  /* 0x0000000610107981 */ /* 0x000ee2000c0e1d00 */
[----:B------:R-:W-:Y:S02]  /*0cb0*/  FSETP.GT.AND P1, PT, R9, RZ, PT ;  /* 0x000000ff0900720b */ /* 0x000fe40003f24000 */
[----:B------:R-:W-:-:S09]  /*0cc0*/  FSETP.GT.AND P3, PT, R11, RZ, PT ;  /* 0x000000ff0b00720b */ /* 0x000fd20003f64000 */
[----:B------:R-:W-:-:S04]  /*0cd0*/  @!P0 FMUL R10, R10, R6 ;  /* 0x000000060a0a8220 */ /* 0x000fc80000400000 */
[----:B------:R-:W-:Y:S01]  /*0ce0*/  FADD R10, R21, R10 ;  /* 0x0000000a150a7221 */ /* 0x000fe20000000000 */
[----:B------:R-:W-:Y:S01]  /*0cf0*/  @!P1 FMUL R9, R9, R5 ;  /* 0x0000000509099220 */ /* 0x000fe20000400000 */
[----:B------:R-:W-:Y:S01]  /*0d00*/  IADD3 R21, R24, 0x1c00, RZ ;  /* 0x00001c0018157810 */ /* 0x000fe20007ffe0ff */
[----:B------:R-:W-:Y:S01]  /*0d10*/  @!P3 FMUL R11, R11, R7 ;  /* 0x000000070b0bb220 */ /* 0x000fe20000400000 */
[----:B------:R-:W-:Y:S01]  /*0d20*/  IADD3 R23, R24, 0x1e00, RZ ;  /* 0x00001e0018177810 */ /* 0x000fe20007ffe0ff */
[----:B------:R-:W-:Y:S02]  /*0d30*/  FADD R9, R20, R9 ;  /* 0x0000000914097221 */ /* 0x000fe40000000000 */
[----:B------:R-:W-:-:S04]  /*0d40*/  IMAD.WIDE R20, R21, 0x4, R26 ;  /* 0x0000000415147825 */ /* 0x000fc800078e021a */
[----:B------:R-:W-:Y:S01]  /*0d50*/  FADD R11, R22, R11 ;  /* 0x0000000b160b7221 */ /* 0x000fe20000000000 */
[----:B------:R-:W-:Y:S02]  /*0d60*/  IMAD.WIDE R26, R23, 0x4, R26 ;  /* 0x00000004171a7825 */ /* 0x000fe400078e021a */
[----:B------:R-:W4:Y:S04]  /*0d70*/  LDG.E.EF.128 R20, desc[UR6][R20.64] ;  /* 0x0000000614147981 */ /* 0x000f28000c0e1d00 */
[----:B------:R-:W5:Y:S01]  /*0d80*/  LDG.E.EF.128 R24, desc[UR6][R26.64] ;  /* 0x000000061a187981 */ /* 0x000f62000c0e1d00 */
[----:B--2---:R-:W-:-:S13]  /*0d90*/  FSETP.GT.AND P0, PT, R15, RZ, PT ;  /* 0x000000ff0f00720b */ /* 0x004fda0003f04000 */
[----:B------:R-:W-:Y:S01]  /*0da0*/  @!P0 FMUL R15, R15, R7 ;  /* 0x000000070f0f8220 */ /* 0x000fe20000400000 */
[----:B------:R-:W-:-:S13]  /*0db0*/  FSETP.GT.AND P0, PT, R14, RZ, PT ;  /* 0x000000ff0e00720b */ /* 0x000fda0003f04000 */
[----:B------:R-:W-:Y:S01]  /*0dc0*/  @!P0 FMUL R14, R14, R6 ;  /* 0x000000060e0e8220 */ /* 0x000fe20000400000 */
[----:B---3--:R-:W-:Y:S02]  /*0dd0*/  FSETP.GT.AND P0, PT, R19, RZ, PT ;  /* 0x000000ff1300720b */ /* 0x008fe40003f04000 */
[----:B------:R-:W-:-:S11]  /*0de0*/  FSETP.GT.AND P1, PT, R13, RZ, PT ;  /* 0x000000ff0d00720b */ /* 0x000fd60003f24000 */
[----:B------:R-:W-:Y:S01]  /*0df0*/  @!P0 FMUL R19, R19, R7 ;  /* 0x0000000713138220 */ /* 0x000fe20000400000 */
[----:B------:R-:W-:Y:S02]  /*0e00*/  FSETP.GT.AND P0, PT, R8, RZ, PT ;  /* 0x000000ff0800720b */ /* 0x000fe40003f04000 */
[----:B------:R-:W-:Y:S02]  /*0e10*/  FSETP.GT.AND P2, PT, R12, RZ, PT ;  /* 0x000000ff0c00720b */ /* 0x000fe40003f44000 */
[----:B------:R-:W-:Y:S01]  /*0e20*/  FSETP.GT.AND P3, PT, R18, RZ, PT ;  /* 0x000000ff1200720b */ /* 0x000fe20003f64000 */
[----:B------:R-:W-:Y:S01]  /*0e30*/  @!P1 FMUL R13, R13, R5 ;  /* 0x000000050d0d9220 */ /* 0x000fe20000400000 */
[----:B------:R-:W-:Y:S02]  /*0e40*/  FSETP.GT.AND P6, PT, R17, RZ, PT ;  /* 0x000000ff1100720b */ /* 0x000fe40003fc4000 */
[----:B----4-:R-:W-:-:S05]  /*0e50*/  FSETP.GT.AND P1, PT, R23, RZ, PT ;  /* 0x000000ff1700720b */ /* 0x010fca0003f24000 */
[-C--:B------:R-:W-:Y:S01]  /*0e60*/  @!P0 FMUL R8, R8, R4.reuse ;  /* 0x0000000408088220 */ /* 0x080fe20000400000 */
[----:B------:R-:W-:Y:S01]  /*0e70*/  FSETP.GT.AND P0, PT, R16, RZ, PT ;  /* 0x000000ff1000720b */ /* 0x000fe20003f04000 */
[----:B------:R-:W-:Y:S01]  /*0e80*/  @!P2 FMUL R12, R12, R4 ;  /* 0x000000040c0ca220 */ /* 0x000fe20000400000 */
[----:B------:R-:W-:Y:S01]  /*0e90*/  FSETP.GT.AND P2, PT, R22, RZ, PT ;  /* 0x000000ff1600720b */ /* 0x000fe20003f44000 */
[----:B------:R-:W-:Y:S01]  /*0ea0*/  @!P3 FMUL R18, R18, R6 ;  /* 0x000000061212b220 */ /* 0x000fe20000400000 */
[----:B------:R-:W-:Y:S02]  /*0eb0*/  FSETP.GT.AND P3, PT, R21, RZ, PT ;  /* 0x000000ff1500720b */ /* 0x000fe40003f64000 */
[----:B------:R-:W-:Y:S01]  /*0ec0*/  FSETP.GT.AND P4, PT, R20, RZ, PT ;  /* 0x000000ff1400720b */ /* 0x000fe20003f84000 */
[----:B------:R-:W-:Y:S01]  /*0ed0*/  @!P6 FMUL R17, R17, R5 ;  /* 0x000000051111e220 */ /* 0x000fe20000400000 */
[----:B-----5:R-:W-:Y:S01]  /*0ee0*/  FSETP.GT.AND P5, PT, R27, RZ, PT ;  /* 0x000000ff1b00720b */ /* 0x020fe20003fa4000 */
[----:B------:R-:W-:Y:S01]  /*0ef0*/  @!P1 FMUL R23, R23, R7 ;  /* 0x0000000717179220 */ /* 0x000fe20000400000 */
[----:B------:R-:W-:Y:S01]  /*0f00*/  FSETP.GT.AND P6, PT, R26, RZ, PT ;  /* 0x000000ff1a00720b */ /* 0x000fe20003fc4000 */
[----:B------:R-:W-:Y:S01]  /*0f10*/  FADD R29, R29, R8 ;  /* 0x000000081d1d7221 */ /* 0x000fe20000000000 */
[----:B------:R-:W-:Y:S01]  /*0f20*/  FSETP.GT.AND P1, PT, R24, RZ, PT ;  /* 0x000000ff1800720b */ /* 0x000fe20003f24000 */
[----:B------:R-:W-:Y:S01]  /*0f30*/  @!P0 FMUL R16, R16, R4 ;  /* 0x0000000410108220 */ /* 0x000fe20000400000 */
[----:B------:R-:W-:Y:S01]  /*0f40*/  FSETP.GT.AND P0, PT, R25, RZ, PT ;  /* 0x000000ff1900720b */ /* 0x000fe20003f04000 */
[----:B------:R-:W-:Y:S01]  /*0f50*/  FADD R15, R11, R15 ;  /* 0x0000000f0b0f7221 */ /* 0x000fe20000000000 */
[----:B------:R-:W-:Y:S01]  /*0f60*/  FADD R11, R10, R14 ;  /* 0x0000000e0a0b7221 */ /* 0x000fe20000000000 */
[----:B------:R-:W-:Y:S01]  /*0f70*/  FADD R8, R9, R13 ;  /* 0x0000000d09087221 */ /* 0x000fe20000000000 */
[----:B------:R-:W-:Y:S01]  /*0f80*/  FADD R29, R29, R12 ;  /* 0x0000000c1d1d7221 */ /* 0x000fe20000000000 */
[----:B------:R-:W-:Y:S01]  /*0f90*/  FADD R10, R15, R19 ;  /* 0x000000130f0a7221 */ /* 0x000fe20000000000 */
[----:B------:R-:W-:Y:S01]  /*0fa0*/  FADD R11, R11, R18 ;  /* 0x000000120b0b7221 */ /* 0x000fe20000000000 */
[----:B------:R-:W-:Y:S01]  /*0fb0*/  FADD R8, R8, R17 ;  /* 0x0000001108087221 */ /* 0x000fe20000000000 */
[----:B------:R-:W-:Y:S01]  /*0fc0*/  FADD R29, R29, R16 ;  /* 0x000000101d1d7221 */ /* 0x000fe20000000000 */
[----:B------:R-:W-:Y:S01]  /*0fd0*/  @!P2 FMUL R22, R22, R6 ;  /* 0x000000061616a220 */ /* 0x000fe20000400000 */
[----:B------:R-:W-:Y:S01]  /*0fe0*/  @!P3 FMUL R21, R21, R5 ;  /* 0x000000051515b220 */ /* 0x000fe20000400000 */
[----:B------:R-:W-:Y:S01]  /*0ff0*/  @!P4 FMUL R20, R20, R4 ;  /* 0x000000041414c220 */ /* 0x000fe20000400000 */
[----:B------:R-:W-:Y:S01]  /*1000*/  FADD R10, R10, R23 ;  /* 0x000000170a0a7221 */ /* 0x000fe20000000000 */
[----:B------:R-:W-:Y:S01]  /*1010*/  FADD R11, R11, R22 ;  /* 0x000000160b0b7221 */ /* 0x000fe20000000000 */
[----:B------:R-:W-:Y:S01]  /*1020*/  FADD R8, R8, R21 ;  /* 0x0000001508087221 */ /* 0x000fe20000000000 */
[----:B------:R-:W-:Y:S01]  /*1030*/  FADD R29, R29, R20 ;  /* 0x000000141d1d7221 */ /* 0x000fe20000000000 */
[----:B------:R-:W-:Y:S01]  /*1040*/  @!P5 FMUL R27, R27, R7 ;  /* 0x000000071b1bd220 */ /* 0x000fe20000400000 */
[----:B------:R-:W-:Y:S01]  /*1050*/  @!P6 FMUL R26, R26, R6 ;  /* 0x000000061a1ae220 */ /* 0x000fe20000400000 */
[----:B------:R-:W-:Y:S01]  /*1060*/  @!P0 FMUL R25, R25, R5 ;  /* 0x0000000519198220 */ /* 0x000fe20000400000 */
[----:B------:R-:W-:Y:S01]  /*1070*/  @!P1 FMUL R24, R24, R4 ;  /* 0x0000000418189220 */ /* 0x000fe20000400000 */
[----:B------:R-:W-:Y:S01]  /*1080*/  FADD R27, R27, R10 ;  /* 0x0000000a1b1b7221 */ /* 0x000fe20000000000 */
[----:B------:R-:W-:Y:S01]  /*1090*/  FADD R26, R26, R11 ;  /* 0x0000000b1a1a7221 */ /* 0x000fe20000000000 */
[----:B------:R-:W-:Y:S01]  /*10a0*/  FADD R25, R25, R8 ;  /* 0x0000000819197221 */ /* 0x000fe20000000000 */
[----:B------:R-:W-:Y:S01]  /*10b0*/  FADD R24, R24, R29 ;  /* 0x0000001d18187221 */ /* 0x000fe20000000000 */
[----:B------:R-:W-:Y:S06]  /*10c0*/  BRA `(.L_x_2) ;  /* 0x0000000000087947 */ /* 0x000fec0003800000 */
.L_x_1:
[----:B------:R-:W-:Y:S02]  /*10d0*/  CS2R R24, SRZ ;  /* 0x0000000000187805 */ /* 0x000fe4000001ff00 */
[----:B------:R-:W-:-:S07]  /*10e0*/  CS2R R26, SRZ ;  /* 0x00000000001a7805 */ /* 0x000fce000001ff00 */
.L_x_2:
[----:B------:R-:W-:Y:S05]  /*10f0*/  BSYNC B0 ;  /* 0x0000000000007941 */ /* 0x000fea0003800000 */
.L_x_0:
[----:B------:R-:W1:Y:S01]  /*1100*/  S2UR UR5, SR_CgaCtaId ;  /* 0x00000000000579c3 */ /* 0x000e620000008800 */
[----:B------:R-:W2:Y:S01]  /*1110*/  SHFL.BFLY PT, R5, R24, 0x10, 0x1f ;  /* 0x0e001f0018057f89 */ /* 0x000ea200000e0000 */
[----:B------:R-:W-:Y:S01]  /*1120*/  LOP3.LUT P0, RZ, R0, 0x10, RZ, 0xc0, !PT ;  /* 0x0000001000ff7812 */ /* 0x000fe2000780c0ff */
[----:B------:R-:W-:Y:S01]  /*1130*/  UMOV UR4, 0x400 ;  /* 0x0000040000047882 */ /* 0x000fe20000000000 */
[----:B------:R-:W-:Y:S01]  /*1140*/  SHF.R.U32.HI R9, RZ, 0x3, R0 ;  /* 0x00000003ff097819 */ /* 0x000fe20000011600 */
[----:B------:R-:W3:Y:S01]  /*1150*/  SHFL.BFLY PT, R4, R25, 0x10, 0x1f ;  /* 0x0e001f0019047f89 */ /* 0x000ee200000e0000 */
[----:B------:R-:W-:Y:S02]  /*1160*/  SHF.L.U32 R8, R2, 0x4, RZ ;  /* 0x0000000402087819 */ /* 0x000fe400000006ff */
[----:B------:R-:W-:Y:S01]  /*1170*/  ISETP.GE.AND P1, PT, R0, 0x100, PT ;  /* 0x000001000000780c */ /* 0x000fe20003f26270 */
[----:B------:R-:W4:Y:S01]  /*1180*/  SHFL.BFLY PT, R7, R26, 0x10, 0x1f ;  /* 0x0e001f001a077f89 */ /* 0x000f2200000e0000 */
[----:B------:R-:W-:-:S03]  /*1190*/  LOP3.LUT R9, R8, 0xc, R9, 0xf8, !PT ;  /* 0x0000000c08097812 */ /* 0x000fc600078ef809 */
[----:B------:R-:W5:Y:S01]  /*11a0*/  SHFL.BFLY PT, R6, R27, 0x10, 0x1f ;  /* 0x0e001f001b067f89 */ /* 0x000f6200000e0000 */
[----:B-1----:R-:W-:Y:S01]  /*11b0*/  UPRMT UR4, UR5, 0x654, UR4 ;  /* 0x0000065405047896 */ /* 0x002fe20008000004 */
[----:B--2---:R-:W-:Y:S01]  /*11c0*/  FADD R12, R5, R24 ;  /* 0x00000018050c7221 */ /* 0x004fe20000000000 */
[----:B---3--:R-:W-:Y:S01]  /*11d0*/  FADD R14, R4, R25 ;  /* 0x00000019040e7221 */ /* 0x008fe20000000000 */
[----:B----4-:R-:W-:-:S06]  /*11e0*/  FADD R26, R7, R26 ;  /* 0x0000001a071a7221 */ /* 0x010fcc0000000000 */
[----:B------:R-:W-:Y:S01]  /*11f0*/  @!P0 STS [R9+UR4], R12 ;  /* 0x0000000c09008988 */ /* 0x000fe20008000804 */
[----:B-----5:R-:W-:-:S03]  /*1200*/  FADD R16, R6, R27 ;  /* 0x0000001b06107221 */ /* 0x020fc60000000000 */
[----:B------:R-:W-:Y:S04]  /*1210*/  @!P0 STS [R9+UR4+0x10], R14 ;  /* 0x0000100e09008988 */ /* 0x000fe80008000804 */
[----:B------:R-:W-:Y:S04]  /*1220*/  @!P0 STS [R9+UR4+0x20], R26 ;  /* 0x0000201a09008988 */ /* 0x000fe80008000804 */
[----:B------:R1:W-:Y:S01]  /*1230*/  @!P0 STS [R9+UR4+0x30], R16 ;  /* 0x0000301009008988 */ /* 0x0003e20008000804 */
[----:B------:R-:W-:Y:S01]  /*1240*/  BAR.SYNC.DEFER_BLOCKING 0x0 ;  /* 0x0000000000007b1d */ /* 0x000fe20000010000 */
[----:B------:R-:W-:-:S04]  /*1250*/  LOP3.LUT P0, RZ, R0, 0x3, RZ, 0xc0, !PT ;  /* 0x0000000300ff7812 */ /* 0x000fc8000780c0ff */
[----:B------:R-:W-:Y:S02]  /*1260*/  ISETP.LT.AND P0, PT, R0, 0x100, !P0 ;  /* 0x000001000000780c */ /* 0x000fe40004701270 */
[----:B-1----:R-:W-:Y:S01]  /*1270*/  LOP3.LUT R9, R28, 0x3f, R0, 0xf8, !PT ;  /* 0x0000003f1c097812 */ /* 0x002fe200078ef800 */
[----:B------:R-:W1:Y:S04]  /*1280*/  @!P1 LDS R10, [R3+UR4] ;  /* 0x00000004030a9984 */ /* 0x000e680008000800 */
[----:B------:R-:W2:Y:S04]  /*1290*/  @!P1 LDS R11, [R3+UR4+0x200] ;  /* 0x00020004030b9984 */ /* 0x000ea80008000800 */
[----:B-1----:R-:W1:Y:S04]  /*12a0*/  SHFL.BFLY PT, R5, R10, 0x2, 0x1f ;  /* 0x0c401f000a057f89 */ /* 0x002e6800000e0000 */
[----:B--2---:R-:W2:Y:S01]  /*12b0*/  SHFL.BFLY PT, R4, R11, 0x2, 0x1f ;  /* 0x0c401f000b047f89 */ /* 0x004ea200000e0000 */
[----:B-1----:R-:W-:Y:S01]  /*12c0*/  FADD R6, R10, R5 ;  /* 0x000000050a067221 */ /* 0x002fe20000000000 */
[----:B--2---:R-:W-:-:S04]  /*12d0*/  FADD R7, R11, R4 ;  /* 0x000000040b077221 */ /* 0x004fc80000000000 */
[----:B------:R-:W1:Y:S01]  /*12e0*/  SHFL.BFLY PT, R5, R6, 0x1, 0x1f ;  /* 0x0c201f0006057f89 */ /* 0x000e6200000e0000 */
[----:B------:R-:W-:-:S03]  /*12f0*/  IADD3 R11, R8, UR4, RZ ;  /* 0x00000004080b7c10 */ /* 0x000fc6000fffe0ff */
[----:B------:R-:W2:Y:S02]  /*1300*/  SHFL.BFLY PT, R4, R7, 0x1, 0x1f ;  /* 0x0c201f0007047f89 */ /* 0x000ea400000e0000 */
[----:B------:R-:W-:Y:S02]  /*1310*/  IMAD R11, R2, -0xc, R11 ;  /* 0xfffffff4020b7824 */ /* 0x000fe400078e020b */
[----:B-1----:R-:W-:Y:S01]  /*1320*/  FADD R12, R6, R5 ;  /* 0x00000005060c7221 */ /* 0x002fe20000000000 */
[----:B--2---:R-:W-:-:S04]  /*1330*/  FADD R14, R7, R4 ;  /* 0x00000004070e7221 */ /* 0x004fc80000000000 */
[----:B------:R-:W-:Y:S04]  /*1340*/  @P0 STS [R3+UR4], R12 ;  /* 0x0000000c03000988 */ /* 0x000fe80008000804 */
[----:B------:R-:W-:Y:S01]  /*1350*/  @P0 STS [R3+UR4+0x200], R14 ;  /* 0x0002000e03000988 */ /* 0x000fe20008000804 */
[----:B------:R-:W-:Y:S01]  /*1360*/  BAR.SYNC.DEFER_BLOCKING 0x0 ;  /* 0x0000000000007b1d */ /* 0x000fe20000010000 */
[C---:B------:R-:W-:Y:S02]  /*1370*/  LOP3.LUT P0, RZ, R0.reuse, 0x40, RZ, 0xc0, !PT ;  /* 0x0000004000ff7812 */ /* 0x040fe4000780c0ff */
[----:B------:R-:W-:Y:S02]  /*1380*/  LOP3.LUT R0, R0, 0x3f, RZ, 0xc0, !PT ;  /* 0x0000003f00007812 */ /* 0x000fe400078ec0ff */
[----:B------:R-:W-:-:S02]  /*1390*/  ISETP.LT.AND P0, PT, R9, 0x200, !P0 ;  /* 0x000002000900780c */ /* 0x000fc40004701270 */
[----:B------:R-:W-:Y:S01]  /*13a0*/  LEA R0, R0, UR4, 0x2 ;  /* 0x0000000400007c11 */ /* 0x000fe2000f8e10ff */
[----:B------:R-:W-:Y:S04]  /*13b0*/  LDS R4, [R8+UR4] ;  /* 0x0000000408047984 */ /* 0x000fe80008000800 */
[----:B------:R-:W-:Y:S04]  /*13c0*/  LDS R5, [R8+UR4+0x10] ;  /* 0x0000100408057984 */ /* 0x000fe80008000800 */
[----:B------:R-:W-:Y:S04]  /*13d0*/  LDS R6, [R8+UR4+0x20] ;  /* 0x0000200408067984 */ /* 0x000fe80008000800 */
[----:B------:R-:W1:Y:S01]  /*13e0*/  LDS R7, [R8+UR4+0x30] ;  /* 0x0000300408077984 */ /* 0x000e620008000800 */
[----:B------:R-:W-:Y:S06]  /*13f0*/  BAR.SYNC.DEFER_BLOCKING 0x0 ;  /* 0x0000000000007b1d */ /* 0x000fec0000010000 */
[----:B-1----:R1:W-:Y:S02]  /*1400*/  STS.128 [R11], R4 ;  /* 0x000000040b007388 */ /* 0x0023e40000000c00 */
[----:B------:R-:W-:Y:S06]  /*1410*/  BAR.SYNC.DEFER_BLOCKING 0x0 ;  /* 0x0000000000007b1d */ /* 0x000fec0000010000 */
[----:B-1----:R-:W-:Y:S05]  /*1420*/  @!P0 EXIT ;  /* 0x000000000000894d */ /* 0x002fea0003800000 */
[----:B------:R-:W0:Y:S01]  /*1430*/  LDS R5, [R0] ;  /* 0x0000000000057984 */ /* 0x000e220000000800 */
[----:B------:R-:W1:Y:S02]  /*1440*/  LDC.64 R2, c[0x0][0x220] ;  /* 0x00008800ff027b82 */ /* 0x000e640000000a00 */
[----:B-1----:R-:W-:-:S05]  /*1450*/  IMAD.WIDE R2, R9, 0x4, R2 ;  /* 0x0000000409027825 */ /* 0x002fca00078e0202 */
[----:B0-----:R-:W-:Y:S01]  /*1460*/  STG.E desc[UR6][R2.64], R5 ;  /* 0x0000000502007986 */ /* 0x001fe2000c101906 */
[----:B------:R-:W-:Y:S05]  /*1470*/  EXIT ;  /* 0x000000000000794d */ /* 0x000fea0003800000 */
.L_x_3:
[----:B------:R-:W-:-:S00]  /*1480*/  BRA `(.L_x_3) ;  /* 0xfffffffc00fc7947 */ /* 0x000fc0000383ffff */
[----:B------:R-:W-:-:S00]  /*1490*/  NOP ;  /* 0x0000000000007918 */ /* 0x000fc00000000000 */
        /* <DEDUP_REMOVED lines=14> */
.L_x_4:


//--------------------- .nv.shared.triton_red_fused__prelu_kernel_mean_19 --------------------------
	.section	.nv.shared.triton_red_fused__prelu_kernel_mean_19,"aw",@nobits
	.sectionflags	@""
	.align	16
	.zero		1024


//--------------------- .nv.constant0.triton_red_fused__prelu_kernel_mean_19 --------------------------
	.section	.nv.constant0.triton_red_fused__prelu_kernel_mean_19,"a",@progbits
	.sectionflags	@""
	.align	4
.nv.constant0.triton_red_fused__prelu_kernel_mean_19:
	.zero		560
